//
// Generated by NVIDIA NVVM Compiler
//
// Compiler Build ID: CL-36424714
// Cuda compilation tools, release 13.0, V13.0.88
// Based on NVVM 20.0.0
//

.version 9.0
.target sm_100
.address_size 64

	// .globl	_Z12saxpy_kernelifPfS_S_

.visible .entry _Z12saxpy_kernelifPfS_S_(
	.param .u32 _Z12saxpy_kernelifPfS_S__param_0,
	.param .f32 _Z12saxpy_kernelifPfS_S__param_1,
	.param .u64 .ptr .align 1 _Z12saxpy_kernelifPfS_S__param_2,
	.param .u64 .ptr .align 1 _Z12saxpy_kernelifPfS_S__param_3,
	.param .u64 .ptr .align 1 _Z12saxpy_kernelifPfS_S__param_4
)
{
	.reg .pred 	%p<12>;
	.reg .b32 	%r<18>;
	.reg .b32 	%f<89>;
	.reg .b64 	%rd<11>;

	ld.param.u32 	%r11, [_Z12saxpy_kernelifPfS_S__param_0];
	ld.param.f32 	%f1, [_Z12saxpy_kernelifPfS_S__param_1];
	ld.param.u64 	%rd4, [_Z12saxpy_kernelifPfS_S__param_2];
	ld.param.u64 	%rd5, [_Z12saxpy_kernelifPfS_S__param_3];
	ld.param.u64 	%rd6, [_Z12saxpy_kernelifPfS_S__param_4];
	mov.u32 	%r12, %ctaid.x;
	mov.u32 	%r13, %ntid.x;
	mov.u32 	%r14, %tid.x;
	mad.lo.s32 	%r1, %r12, %r13, %r14;
	setp.ge.s32 	%p1, %r1, %r11;
	setp.lt.s32 	%p2, %r11, 1;
	or.pred  	%p3, %p1, %p2;
	@%p3 bra 	$L__BB0_13;
	cvta.to.global.u64 	%rd7, %rd4;
	cvta.to.global.u64 	%rd8, %rd5;
	cvta.to.global.u64 	%rd9, %rd6;
	mul.wide.s32 	%rd10, %r1, 4;
	add.s64 	%rd1, %rd7, %rd10;
	add.s64 	%rd2, %rd8, %rd10;
	add.s64 	%rd3, %rd9, %rd10;
	and.b32  	%r2, %r11, 15;
	setp.lt.u32 	%p4, %r11, 16;
	@%p4 bra 	$L__BB0_4;
	and.b32  	%r15, %r11, 2147483632;
	neg.s32 	%r16, %r15;
$L__BB0_3:
	.pragma "nounroll";
	ld.global.f32 	%f2, [%rd1];
	ld.global.f32 	%f3, [%rd2];
	fma.rn.f32 	%f4, %f1, %f2, %f3;
	st.global.f32 	[%rd3], %f4;
	ld.global.f32 	%f5, [%rd1];
	ld.global.f32 	%f6, [%rd2];
	fma.rn.f32 	%f7, %f1, %f5, %f6;
	st.global.f32 	[%rd3], %f7;
	ld.global.f32 	%f8, [%rd1];
	ld.global.f32 	%f9, [%rd2];
	fma.rn.f32 	%f10, %f1, %f8, %f9;
	st.global.f32 	[%rd3], %f10;
	ld.global.f32 	%f11, [%rd1];
	ld.global.f32 	%f12, [%rd2];
	fma.rn.f32 	%f13, %f1, %f11, %f12;
	st.global.f32 	[%rd3], %f13;
	ld.global.f32 	%f14, [%rd1];
	ld.global.f32 	%f15, [%rd2];
	fma.rn.f32 	%f16, %f1, %f14, %f15;
	st.global.f32 	[%rd3], %f16;
	ld.global.f32 	%f17, [%rd1];
	ld.global.f32 	%f18, [%rd2];
	fma.rn.f32 	%f19, %f1, %f17, %f18;
	st.global.f32 	[%rd3], %f19;
	ld.global.f32 	%f20, [%rd1];
	ld.global.f32 	%f21, [%rd2];
	fma.rn.f32 	%f22, %f1, %f20, %f21;
	st.global.f32 	[%rd3], %f22;
	ld.global.f32 	%f23, [%rd1];
	ld.global.f32 	%f24, [%rd2];
	fma.rn.f32 	%f25, %f1, %f23, %f24;
	st.global.f32 	[%rd3], %f25;
	ld.global.f32 	%f26, [%rd1];
	ld.global.f32 	%f27, [%rd2];
	fma.rn.f32 	%f28, %f1, %f26, %f27;
	st.global.f32 	[%rd3], %f28;
	ld.global.f32 	%f29, [%rd1];
	ld.global.f32 	%f30, [%rd2];
	fma.rn.f32 	%f31, %f1, %f29, %f30;
	st.global.f32 	[%rd3], %f31;
	ld.global.f32 	%f32, [%rd1];
	ld.global.f32 	%f33, [%rd2];
	fma.rn.f32 	%f34, %f1, %f32, %f33;
	st.global.f32 	[%rd3], %f34;
	ld.global.f32 	%f35, [%rd1];
	ld.global.f32 	%f36, [%rd2];
	fma.rn.f32 	%f37, %f1, %f35, %f36;
	st.global.f32 	[%rd3], %f37;
	ld.global.f32 	%f38, [%rd1];
	ld.global.f32 	%f39, [%rd2];
	fma.rn.f32 	%f40, %f1, %f38, %f39;
	st.global.f32 	[%rd3], %f40;
	ld.global.f32 	%f41, [%rd1];
	ld.global.f32 	%f42, [%rd2];
	fma.rn.f32 	%f43, %f1, %f41, %f42;
	st.global.f32 	[%rd3], %f43;
	ld.global.f32 	%f44, [%rd1];
	ld.global.f32 	%f45, [%rd2];
	fma.rn.f32 	%f46, %f1, %f44, %f45;
	st.global.f32 	[%rd3], %f46;
	ld.global.f32 	%f47, [%rd1];
	ld.global.f32 	%f48, [%rd2];
	fma.rn.f32 	%f49, %f1, %f47, %f48;
	st.global.f32 	[%rd3], %f49;
	add.s32 	%r16, %r16, 16;
	setp.ne.s32 	%p5, %r16, 0;
	@%p5 bra 	$L__BB0_3;
$L__BB0_4:
	setp.eq.s32 	%p6, %r2, 0;
	@%p6 bra 	$L__BB0_13;
	and.b32  	%r6, %r11, 7;
	setp.lt.u32 	%p7, %r2, 8;
	@%p7 bra 	$L__BB0_7;
	ld.global.f32 	%f50, [%rd1];
	ld.global.f32 	%f51, [%rd2];
	fma.rn.f32 	%f52, %f1, %f50, %f51;
	st.global.f32 	[%rd3], %f52;
	ld.global.f32 	%f53, [%rd1];
	ld.global.f32 	%f54, [%rd2];
	fma.rn.f32 	%f55, %f1, %f53, %f54;
	st.global.f32 	[%rd3], %f55;
	ld.global.f32 	%f56, [%rd1];
	ld.global.f32 	%f57, [%rd2];
	fma.rn.f32 	%f58, %f1, %f56, %f57;
	st.global.f32 	[%rd3], %f58;
	ld.global.f32 	%f59, [%rd1];
	ld.global.f32 	%f60, [%rd2];
	fma.rn.f32 	%f61, %f1, %f59, %f60;
	st.global.f32 	[%rd3], %f61;
	ld.global.f32 	%f62, [%rd1];
	ld.global.f32 	%f63, [%rd2];
	fma.rn.f32 	%f64, %f1, %f62, %f63;
	st.global.f32 	[%rd3], %f64;
	ld.global.f32 	%f65, [%rd1];
	ld.global.f32 	%f66, [%rd2];
	fma.rn.f32 	%f67, %f1, %f65, %f66;
	st.global.f32 	[%rd3], %f67;
	ld.global.f32 	%f68, [%rd1];
	ld.global.f32 	%f69, [%rd2];
	fma.rn.f32 	%f70, %f1, %f68, %f69;
	st.global.f32 	[%rd3], %f70;
	ld.global.f32 	%f71, [%rd1];
	ld.global.f32 	%f72, [%rd2];
	fma.rn.f32 	%f73, %f1, %f71, %f72;
	st.global.f32 	[%rd3], %f73;
$L__BB0_7:
	setp.eq.s32 	%p8, %r6, 0;
	@%p8 bra 	$L__BB0_13;
	and.b32  	%r7, %r11, 3;
	setp.lt.u32 	%p9, %r6, 4;
	@%p9 bra 	$L__BB0_10;
	ld.global.f32 	%f74, [%rd1];
	ld.global.f32 	%f75, [%rd2];
	fma.rn.f32 	%f76, %f1, %f74, %f75;
	st.global.f32 	[%rd3], %f76;
	ld.global.f32 	%f77, [%rd1];
	ld.global.f32 	%f78, [%rd2];
	fma.rn.f32 	%f79, %f1, %f77, %f78;
	st.global.f32 	[%rd3], %f79;
	ld.global.f32 	%f80, [%rd1];
	ld.global.f32 	%f81, [%rd2];
	fma.rn.f32 	%f82, %f1, %f80, %f81;
	st.global.f32 	[%rd3], %f82;
	ld.global.f32 	%f83, [%rd1];
	ld.global.f32 	%f84, [%rd2];
	fma.rn.f32 	%f85, %f1, %f83, %f84;
	st.global.f32 	[%rd3], %f85;
$L__BB0_10:
	setp.eq.s32 	%p10, %r7, 0;
	@%p10 bra 	$L__BB0_13;
	neg.s32 	%r17, %r7;
$L__BB0_12:
	.pragma "nounroll";
	ld.global.f32 	%f86, [%rd1];
	ld.global.f32 	%f87, [%rd2];
	fma.rn.f32 	%f88, %f1, %f86, %f87;
	st.global.f32 	[%rd3], %f88;
	add.s32 	%r17, %r17, 1;
	setp.ne.s32 	%p11, %r17, 0;
	@%p11 bra 	$L__BB0_12;
$L__BB0_13:
	ret;

}
	// .globl	_Z13matmul_kerneliiiPfS_S_
.visible .entry _Z13matmul_kerneliiiPfS_S_(
	.param .u32 _Z13matmul_kerneliiiPfS_S__param_0,
	.param .u32 _Z13matmul_kerneliiiPfS_S__param_1,
	.param .u32 _Z13matmul_kerneliiiPfS_S__param_2,
	.param .u64 .ptr .align 1 _Z13matmul_kerneliiiPfS_S__param_3,
	.param .u64 .ptr .align 1 _Z13matmul_kerneliiiPfS_S__param_4,
	.param .u64 .ptr .align 1 _Z13matmul_kerneliiiPfS_S__param_5
)
{
	.reg .pred 	%p<13>;
	.reg .b32 	%r<46>;
	.reg .b32 	%f<68>;
	.reg .b64 	%rd<40>;

	ld.param.u32 	%r22, [_Z13matmul_kerneliiiPfS_S__param_0];
	ld.param.u32 	%r23, [_Z13matmul_kerneliiiPfS_S__param_1];
	ld.param.u32 	%r21, [_Z13matmul_kerneliiiPfS_S__param_2];
	ld.param.u64 	%rd5, [_Z13matmul_kerneliiiPfS_S__param_3];
	ld.param.u64 	%rd6, [_Z13matmul_kerneliiiPfS_S__param_4];
	ld.param.u64 	%rd4, [_Z13matmul_kerneliiiPfS_S__param_5];
	cvta.to.global.u64 	%rd1, %rd6;
	cvta.to.global.u64 	%rd2, %rd5;
	mov.u32 	%r24, %ctaid.x;
	mov.u32 	%r25, %ntid.x;
	mov.u32 	%r26, %tid.x;
	mad.lo.s32 	%r1, %r24, %r25, %r26;
	mov.u32 	%r27, %ctaid.y;
	mov.u32 	%r28, %ntid.y;
	mov.u32 	%r29, %tid.y;
	mad.lo.s32 	%r30, %r27, %r28, %r29;
	setp.ge.s32 	%p1, %r1, %r22;
	setp.ge.s32 	%p2, %r30, %r23;
	or.pred  	%p3, %p1, %p2;
	@%p3 bra 	$L__BB1_14;
	setp.lt.s32 	%p4, %r21, 1;
	mov.f32 	%f67, 0f00000000;
	@%p4 bra 	$L__BB1_13;
	mul.lo.s32 	%r3, %r21, %r1;
	and.b32  	%r4, %r21, 7;
	setp.lt.u32 	%p5, %r21, 8;
	mov.f32 	%f67, 0f00000000;
	mov.b32 	%r44, 0;
	@%p5 bra 	$L__BB1_5;
	and.b32  	%r44, %r21, 2147483640;
	neg.s32 	%r42, %r44;
	shl.b32 	%r7, %r23, 3;
	add.s64 	%rd3, %rd2, 16;
	mov.f32 	%f67, 0f00000000;
	mul.wide.s32 	%rd11, %r23, 4;
	mov.u32 	%r40, %r3;
	mov.u32 	%r41, %r30;
$L__BB1_4:
	.pragma "nounroll";
	mul.wide.s32 	%rd7, %r40, 4;
	add.s64 	%rd8, %rd3, %rd7;
	ld.global.f32 	%f17, [%rd8+-16];
	mul.wide.s32 	%rd9, %r41, 4;
	add.s64 	%rd10, %rd1, %rd9;
	ld.global.f32 	%f18, [%rd10];
	fma.rn.f32 	%f19, %f17, %f18, %f67;
	ld.global.f32 	%f20, [%rd8+-12];
	add.s64 	%rd12, %rd10, %rd11;
	ld.global.f32 	%f21, [%rd12];
	fma.rn.f32 	%f22, %f20, %f21, %f19;
	ld.global.f32 	%f23, [%rd8+-8];
	add.s64 	%rd13, %rd12, %rd11;
	ld.global.f32 	%f24, [%rd13];
	fma.rn.f32 	%f25, %f23, %f24, %f22;
	ld.global.f32 	%f26, [%rd8+-4];
	add.s64 	%rd14, %rd13, %rd11;
	ld.global.f32 	%f27, [%rd14];
	fma.rn.f32 	%f28, %f26, %f27, %f25;
	ld.global.f32 	%f29, [%rd8];
	add.s64 	%rd15, %rd14, %rd11;
	ld.global.f32 	%f30, [%rd15];
	fma.rn.f32 	%f31, %f29, %f30, %f28;
	ld.global.f32 	%f32, [%rd8+4];
	add.s64 	%rd16, %rd15, %rd11;
	ld.global.f32 	%f33, [%rd16];
	fma.rn.f32 	%f34, %f32, %f33, %f31;
	ld.global.f32 	%f35, [%rd8+8];
	add.s64 	%rd17, %rd16, %rd11;
	ld.global.f32 	%f36, [%rd17];
	fma.rn.f32 	%f37, %f35, %f36, %f34;
	ld.global.f32 	%f38, [%rd8+12];
	add.s64 	%rd18, %rd17, %rd11;
	ld.global.f32 	%f39, [%rd18];
	fma.rn.f32 	%f67, %f38, %f39, %f37;
	add.s32 	%r42, %r42, 8;
	add.s32 	%r41, %r41, %r7;
	add.s32 	%r40, %r40, 8;
	setp.ne.s32 	%p6, %r42, 0;
	@%p6 bra 	$L__BB1_4;
$L__BB1_5:
	setp.eq.s32 	%p7, %r4, 0;
	@%p7 bra 	$L__BB1_13;
	and.b32  	%r15, %r21, 3;
	setp.lt.u32 	%p8, %r4, 4;
	@%p8 bra 	$L__BB1_8;
	add.s32 	%r32, %r44, %r3;
	mul.wide.s32 	%rd19, %r32, 4;
	add.s64 	%rd20, %rd2, %rd19;
	ld.global.f32 	%f41, [%rd20];
	mad.lo.s32 	%r33, %r44, %r23, %r30;
	mul.wide.s32 	%rd21, %r33, 4;
	add.s64 	%rd22, %rd1, %rd21;
	ld.global.f32 	%f42, [%rd22];
	fma.rn.f32 	%f43, %f41, %f42, %f67;
	ld.global.f32 	%f44, [%rd20+4];
	mul.wide.s32 	%rd23, %r23, 4;
	add.s64 	%rd24, %rd22, %rd23;
	ld.global.f32 	%f45, [%rd24];
	fma.rn.f32 	%f46, %f44, %f45, %f43;
	ld.global.f32 	%f47, [%rd20+8];
	add.s64 	%rd25, %rd24, %rd23;
	ld.global.f32 	%f48, [%rd25];
	fma.rn.f32 	%f49, %f47, %f48, %f46;
	ld.global.f32 	%f50, [%rd20+12];
	add.s64 	%rd26, %rd25, %rd23;
	ld.global.f32 	%f51, [%rd26];
	fma.rn.f32 	%f67, %f50, %f51, %f49;
	add.s32 	%r44, %r44, 4;
$L__BB1_8:
	setp.eq.s32 	%p9, %r15, 0;
	@%p9 bra 	$L__BB1_13;
	setp.eq.s32 	%p10, %r15, 1;
	@%p10 bra 	$L__BB1_11;
	add.s32 	%r34, %r44, %r3;
	mul.wide.s32 	%rd27, %r34, 4;
	add.s64 	%rd28, %rd2, %rd27;
	ld.global.f32 	%f53, [%rd28];
	mad.lo.s32 	%r35, %r44, %r23, %r30;
	mul.wide.s32 	%rd29, %r35, 4;
	add.s64 	%rd30, %rd1, %rd29;
	ld.global.f32 	%f54, [%rd30];
	fma.rn.f32 	%f55, %f53, %f54, %f67;
	ld.global.f32 	%f56, [%rd28+4];
	mul.wide.s32 	%rd31, %r23, 4;
	add.s64 	%rd32, %rd30, %rd31;
	ld.global.f32 	%f57, [%rd32];
	fma.rn.f32 	%f67, %f56, %f57, %f55;
	add.s32 	%r44, %r44, 2;
$L__BB1_11:
	and.b32  	%r36, %r21, 1;
	setp.eq.b32 	%p11, %r36, 1;
	not.pred 	%p12, %p11;
	@%p12 bra 	$L__BB1_13;
	add.s32 	%r37, %r44, %r3;
	mul.wide.s32 	%rd33, %r37, 4;
	add.s64 	%rd34, %rd2, %rd33;
	ld.global.f32 	%f58, [%rd34];
	mad.lo.s32 	%r38, %r44, %r23, %r30;
	mul.wide.s32 	%rd35, %r38, 4;
	add.s64 	%rd36, %rd1, %rd35;
	ld.global.f32 	%f59, [%rd36];
	fma.rn.f32 	%f67, %f58, %f59, %f67;
$L__BB1_13:
	mad.lo.s32 	%r39, %r23, %r1, %r30;
	cvta.to.global.u64 	%rd37, %rd4;
	mul.wide.s32 	%rd38, %r39, 4;
	add.s64 	%rd39, %rd37, %rd38;
	st.global.f32 	[%rd39], %f67;
$L__BB1_14:
	ret;

}


// ===== COMPILED SASS (sm_100) =====

	.target	sm_100

	.elftype	@"ET_EXEC"


//--------------------- .note.nv.tkinfo           --------------------------
	.section	.note.nv.tkinfo,"",@"SHT_NOTE"
	.sectionflags	@"SHF_NOTE_NV_TKINFO"
	.tkinfo
        /*0018*/ 	.word	0x00000002
        /*0030*/ 	.string	""
        /*0030*/ 	.string	"ptxas"
        /*0030*/ 	.string	"Cuda compilation tools, release 13.0, V13.0.88"
        /*0030*/ 	.string	"Build cuda_13.0.r13.0/compiler.36424714_0"
        /*0030*/ 	.string	"-arch sm_100 -m 64 "



//--------------------- .note.nv.cuinfo           --------------------------
	.section	.note.nv.cuinfo,"",@"SHT_NOTE"
	.sectionflags	@"SHF_NOTE_NV_CUINFO"
        /*0018*/ 	.short	0x0002
        /*001a*/ 	.short	0x0064
        /*001c*/ 	.short	0x0082
	.zero		2


//--------------------- .nv.info                  --------------------------
	.section	.nv.info,"",@"SHT_CUDA_INFO"
	.align	4


	//----- nvinfo : EIATTR_REGCOUNT
	.align		4
        /*0000*/ 	.byte	0x04, 0x2f
        /*0002*/ 	.short	(.L_1 - .L_0)
	.align		4
.L_0:
        /*0004*/ 	.word	index@(_Z12saxpy_kernelifPfS_S_)
        /*0008*/ 	.word	0x00000012


	//----- nvinfo : EIATTR_FRAME_SIZE
	.align		4
.L_1:
        /*000c*/ 	.byte	0x04, 0x11
        /*000e*/ 	.short	(.L_3 - .L_2)
	.align		4
.L_2:
        /*0010*/ 	.word	index@(_Z12saxpy_kernelifPfS_S_)
        /*0014*/ 	.word	0x00000000


	//----- nvinfo : EIATTR_REGCOUNT
	.align		4
.L_3:
        /*0018*/ 	.byte	0x04, 0x2f
        /*001a*/ 	.short	(.L_5 - .L_4)
	.align		4
.L_4:
        /*001c*/ 	.word	index@(_Z13matmul_kerneliiiPfS_S_)
        /*0020*/ 	.word	0x00000020


	//----- nvinfo : EIATTR_FRAME_SIZE
	.align		4
.L_5:
        /*0024*/ 	.byte	0x04, 0x11
        /*0026*/ 	.short	(.L_7 - .L_6)
	.align		4
.L_6:
        /*0028*/ 	.word	index@(_Z13matmul_kerneliiiPfS_S_)
        /*002c*/ 	.word	0x00000000


	//----- nvinfo : EIATTR_MIN_STACK_SIZE
	.align		4
.L_7:
        /*0030*/ 	.byte	0x04, 0x12
        /*0032*/ 	.short	(.L_9 - .L_8)
	.align		4
.L_8:
        /*0034*/ 	.word	index@(_Z13matmul_kerneliiiPfS_S_)
        /*0038*/ 	.word	0x00000000


	//----- nvinfo : EIATTR_MIN_STACK_SIZE
	.align		4
.L_9:
        /*003c*/ 	.byte	0x04, 0x12
        /*003e*/ 	.short	(.L_11 - .L_10)
	.align		4
.L_10:
        /*0040*/ 	.word	index@(_Z12saxpy_kernelifPfS_S_)
        /*0044*/ 	.word	0x00000000
.L_11:


//--------------------- .nv.compat                --------------------------
	.section	.nv.compat,"",@"SHT_CUDA_COMPAT_INFO"
	.align	4
        /*0000*/ 	.byte	0x02, 0x09, 0x00, 0x00, 0x02, 0x02, 0x01, 0x00, 0x02, 0x05, 0x05, 0x00, 0x03, 0x07, 0x01, 0x01
        /*0010*/ 	.byte	0x02, 0x03, 0x00, 0x00, 0x02, 0x06, 0x01, 0x00, 0x04, 0x0b, 0x08, 0x00, 0x09, 0x00, 0x00, 0x00
        /*0020*/ 	.byte	0x00, 0x00, 0x00, 0x00


//--------------------- .nv.info._Z13matmul_kerneliiiPfS_S_ --------------------------
	.section	.nv.info._Z13matmul_kerneliiiPfS_S_,"",@"SHT_CUDA_INFO"
	.sectionflags	@""
	.align	4


	//----- nvinfo : EIATTR_CUDA_API_VERSION
	.align		4
        /*0000*/ 	.byte	0x04, 0x37
        /*0002*/ 	.short	(.L_13 - .L_12)
.L_12:
        /*0004*/ 	.word	0x00000082


	//----- nvinfo : EIATTR_KPARAM_INFO
	.align		4
.L_13:
        /*0008*/ 	.byte	0x04, 0x17
        /*000a*/ 	.short	(.L_15 - .L_14)
.L_14:
        /*000c*/ 	.word	0x00000000
        /*0010*/ 	.short	0x0005
        /*0012*/ 	.short	0x0020
        /*0014*/ 	.byte	0x00, 0xf5, 0x21, 0x00


	//----- nvinfo : EIATTR_KPARAM_INFO
	.align		4
.L_15:
        /*0018*/ 	.byte	0x04, 0x17
        /*001a*/ 	.short	(.L_17 - .L_16)
.L_16:
        /*001c*/ 	.word	0x00000000
        /*0020*/ 	.short	0x0004
        /*0022*/ 	.short	0x0018
        /*0024*/ 	.byte	0x00, 0xf5, 0x21, 0x00


	//----- nvinfo : EIATTR_KPARAM_INFO
	.align		4
.L_17:
        /*0028*/ 	.byte	0x04, 0x17
        /*002a*/ 	.short	(.L_19 - .L_18)
.L_18:
        /*002c*/ 	.word	0x00000000
        /*0030*/ 	.short	0x0003
        /*0032*/ 	.short	0x0010
        /*0034*/ 	.byte	0x00, 0xf5, 0x21, 0x00


	//----- nvinfo : EIATTR_KPARAM_INFO
	.align		4
.L_19:
        /*0038*/ 	.byte	0x04, 0x17
        /*003a*/ 	.short	(.L_21 - .L_20)
.L_20:
        /*003c*/ 	.word	0x00000000
        /*0040*/ 	.short	0x0002
        /*0042*/ 	.short	0x0008
        /*0044*/ 	.byte	0x00, 0xf0, 0x11, 0x00


	//----- nvinfo : EIATTR_KPARAM_INFO
	.align		4
.L_21:
        /*0048*/ 	.byte	0x04, 0x17
        /*004a*/ 	.short	(.L_23 - .L_22)
.L_22:
        /*004c*/ 	.word	0x00000000
        /*0050*/ 	.short	0x0001
        /*0052*/ 	.short	0x0004
        /*0054*/ 	.byte	0x00, 0xf0, 0x11, 0x00


	//----- nvinfo : EIATTR_KPARAM_INFO
	.align		4
.L_23:
        /*0058*/ 	.byte	0x04, 0x17
        /*005a*/ 	.short	(.L_25 - .L_24)
.L_24:
        /*005c*/ 	.word	0x00000000
        /*0060*/ 	.short	0x0000
        /*0062*/ 	.short	0x0000
        /*0064*/ 	.byte	0x00, 0xf0, 0x11, 0x00


	//----- nvinfo : EIATTR_SPARSE_MMA_MASK
	.align		4
.L_25:
        /*0068*/ 	.byte	0x03, 0x50
        /*006a*/ 	.short	0x0000


	//----- nvinfo : EIATTR_MAXREG_COUNT
	.align		4
        /*006c*/ 	.byte	0x03, 0x1b
        /*006e*/ 	.short	0x00ff


	//----- nvinfo : EIATTR_MERCURY_ISA_VERSION
	.align		4
        /*0070*/ 	.byte	0x03, 0x5f
        /*0072*/ 	.short	0x0101


	//----- nvinfo : EIATTR_VRC_CTA_INIT_COUNT
	.align		4
        /*0074*/ 	.byte	0x02, 0x4a
	.zero		1
	.zero		1


	//----- nvinfo : EIATTR_EXIT_INSTR_OFFSETS
	.align		4
        /*0078*/ 	.byte	0x04, 0x1c
        /*007a*/ 	.short	(.L_27 - .L_26)


	//   ....[0]....
.L_26:
        /*007c*/ 	.word	0x000000c0


	//   ....[1]....
        /*0080*/ 	.word	0x00000840


	//----- nvinfo : EIATTR_CBANK_PARAM_SIZE
	.align		4
.L_27:
        /*0084*/ 	.byte	0x03, 0x19
        /*0086*/ 	.short	0x0028


	//----- nvinfo : EIATTR_PARAM_CBANK
	.align		4
        /*0088*/ 	.byte	0x04, 0x0a
        /*008a*/ 	.short	(.L_29 - .L_28)
	.align		4
.L_28:
        /*008c*/ 	.word	index@(.nv.constant0._Z13matmul_kerneliiiPfS_S_)
        /*0090*/ 	.short	0x0380
        /*0092*/ 	.short	0x0028


	//----- nvinfo : EIATTR_SW_WAR
	.align		4
.L_29:
        /*0094*/ 	.byte	0x04, 0x36
        /*0096*/ 	.short	(.L_31 - .L_30)
.L_30:
        /*0098*/ 	.word	0x00000008
.L_31:


//--------------------- .nv.info._Z12saxpy_kernelifPfS_S_ --------------------------
	.section	.nv.info._Z12saxpy_kernelifPfS_S_,"",@"SHT_CUDA_INFO"
	.sectionflags	@""
	.align	4


	//----- nvinfo : EIATTR_CUDA_API_VERSION
	.align		4
        /*0000*/ 	.byte	0x04, 0x37
        /*0002*/ 	.short	(.L_33 - .L_32)
.L_32:
        /*0004*/ 	.word	0x00000082


	//----- nvinfo : EIATTR_KPARAM_INFO
	.align		4
.L_33:
        /*0008*/ 	.byte	0x04, 0x17
        /*000a*/ 	.short	(.L_35 - .L_34)
.L_34:
        /*000c*/ 	.word	0x00000000
        /*0010*/ 	.short	0x0004
        /*0012*/ 	.short	0x0018
        /*0014*/ 	.byte	0x00, 0xf5, 0x21, 0x00


	//----- nvinfo : EIATTR_KPARAM_INFO
	.align		4
.L_35:
        /*0018*/ 	.byte	0x04, 0x17
        /*001a*/ 	.short	(.L_37 - .L_36)
.L_36:
        /*001c*/ 	.word	0x00000000
        /*0020*/ 	.short	0x0003
        /*0022*/ 	.short	0x0010
        /*0024*/ 	.byte	0x00, 0xf5, 0x21, 0x00


	//----- nvinfo : EIATTR_KPARAM_INFO
	.align		4
.L_37:
        /*0028*/ 	.byte	0x04, 0x17
        /*002a*/ 	.short	(.L_39 - .L_38)
.L_38:
        /*002c*/ 	.word	0x00000000
        /*0030*/ 	.short	0x0002
        /*0032*/ 	.short	0x0008
        /*0034*/ 	.byte	0x00, 0xf5, 0x21, 0x00


	//----- nvinfo : EIATTR_KPARAM_INFO
	.align		4
.L_39:
        /*0038*/ 	.byte	0x04, 0x17
        /*003a*/ 	.short	(.L_41 - .L_40)
.L_40:
        /*003c*/ 	.word	0x00000000
        /*0040*/ 	.short	0x0001
        /*0042*/ 	.short	0x0004
        /*0044*/ 	.byte	0x00, 0xf0, 0x11, 0x00


	//----- nvinfo : EIATTR_KPARAM_INFO
	.align		4
.L_41:
        /*0048*/ 	.byte	0x04, 0x17
        /*004a*/ 	.short	(.L_43 - .L_42)
.L_42:
        /*004c*/ 	.word	0x00000000
        /*0050*/ 	.short	0x0000
        /*0052*/ 	.short	0x0000
        /*0054*/ 	.byte	0x00, 0xf0, 0x11, 0x00


	//----- nvinfo : EIATTR_SPARSE_MMA_MASK
	.align		4
.L_43:
        /*0058*/ 	.byte	0x03, 0x50
        /*005a*/ 	.short	0x0000


	//----- nvinfo : EIATTR_MAXREG_COUNT
	.align		4
        /*005c*/ 	.byte	0x03, 0x1b
        /*005e*/ 	.short	0x00ff


	//----- nvinfo : EIATTR_MERCURY_ISA_VERSION
	.align		4
        /*0060*/ 	.byte	0x03, 0x5f
        /*0062*/ 	.short	0x0101


	//----- nvinfo : EIATTR_VRC_CTA_INIT_COUNT
	.align		4
        /*0064*/ 	.byte	0x02, 0x4a
	.zero		1
	.zero		1


	//----- nvinfo : EIATTR_EXIT_INSTR_OFFSETS
	.align		4
        /*0068*/ 	.byte	0x04, 0x1c
        /*006a*/ 	.short	(.L_45 - .L_44)


	//   ....[0]....
.L_44:
        /*006c*/ 	.word	0x00000080


	//   ....[1]....
        /*0070*/ 	.word	0x000005a0


	//   ....[2]....
        /*0074*/ 	.word	0x00000800


	//   ....[3]....
        /*0078*/ 	.word	0x00000960


	//   ....[4]....
        /*007c*/ 	.word	0x00000a00


	//----- nvinfo : EIATTR_CBANK_PARAM_SIZE
	.align		4
.L_45:
        /*0080*/ 	.byte	0x03, 0x19
        /*0082*/ 	.short	0x0020


	//----- nvinfo : EIATTR_PARAM_CBANK
	.align		4
        /*0084*/ 	.byte	0x04, 0x0a
        /*0086*/ 	.short	(.L_47 - .L_46)
	.align		4
.L_46:
        /*0088*/ 	.word	index@(.nv.constant0._Z12saxpy_kernelifPfS_S_)
        /*008c*/ 	.short	0x0380
        /*008e*/ 	.short	0x0020


	//----- nvinfo : EIATTR_SW_WAR
	.align		4
.L_47:
        /*0090*/ 	.byte	0x04, 0x36
        /*0092*/ 	.short	(.L_49 - .L_48)
.L_48:
        /*0094*/ 	.word	0x00000008
.L_49:


//--------------------- .nv.callgraph             --------------------------
	.section	.nv.callgraph,"",@"SHT_CUDA_CALLGRAPH"
	.align	4
	.sectionentsize	8
	.align		4
        /*0000*/ 	.word	0x00000000
	.align		4
        /*0004*/ 	.word	0xffffffff
	.align		4
        /*0008*/ 	.word	0x00000000
	.align		4
        /*000c*/ 	.word	0xfffffffe
	.align		4
        /*0010*/ 	.word	0x00000000
	.align		4
        /*0014*/ 	.word	0xfffffffd
	.align		4
        /*0018*/ 	.word	0x00000000
	.align		4
        /*001c*/ 	.word	0xfffffffc


//--------------------- .text._Z13matmul_kerneliiiPfS_S_ --------------------------
	.section	.text._Z13matmul_kerneliiiPfS_S_,"ax",@progbits
	.align	128
        .global         _Z13matmul_kerneliiiPfS_S_
        .type           _Z13matmul_kerneliiiPfS_S_,@function
        .size           _Z13matmul_kerneliiiPfS_S_,(.L_x_11 - _Z13matmul_kerneliiiPfS_S_)
        .other          _Z13matmul_kerneliiiPfS_S_,@"STO_CUDA_ENTRY STV_DEFAULT"
_Z13matmul_kerneliiiPfS_S_:
.text._Z13matmul_kerneliiiPfS_S_:
[----:B------:R-:W-:Y:S01]  /*0000*/  LDC R1, c[0x0][0x37c] ;  /* 0x0000df00ff017b82 */ /* 0x000fe20000000800 */
[----:B------:R-:W0:Y:S07]  /*0010*/  S2R R7, SR_TID.Y ;  /* 0x0000000000077919 */ /* 0x000e2e0000002200 */
[----:B------:R-:W1:Y:S01]  /*0020*/  LDC R0, c[0x0][0x360] ;  /* 0x0000d800ff007b82 */ /* 0x000e620000000800 */
[----:B------:R-:W1:Y:S07]  /*0030*/  S2R R5, SR_TID.X ;  /* 0x0000000000057919 */ /* 0x000e6e0000002100 */
[----:B------:R-:W0:Y:S08]  /*0040*/  S2UR UR5, SR_CTAID.Y ;  /* 0x00000000000579c3 */ /* 0x000e300000002600 */
[----:B------:R-:W0:Y:S08]  /*0050*/  LDC R16, c[0x0][0x364] ;  /* 0x0000d900ff107b82 */ /* 0x000e300000000800 */
[----:B------:R-:W1:Y:S08]  /*0060*/  S2UR UR4, SR_CTAID.X ;  /* 0x00000000000479c3 */ /* 0x000e700000002500 */
[----:B------:R-:W2:Y:S01]  /*0070*/  LDC.64 R2, c[0x0][0x380] ;  /* 0x0000e000ff027b82 */ /* 0x000ea20000000a00 */
[----:B0-----:R-:W-:-:S02]  /*0080*/  IMAD R16, R16, UR5, R7 ;  /* 0x0000000510107c24 */ /* 0x001fc4000f8e0207 */
[----:B-1----:R-:W-:-:S03]  /*0090*/  IMAD R0, R0, UR4, R5 ;  /* 0x0000000400007c24 */ /* 0x002fc6000f8e0205 */
[----:B--2---:R-:W-:-:S04]  /*00a0*/  ISETP.GE.AND P0, PT, R16, R3, PT ;  /* 0x000000031000720c */ /* 0x004fc80003f06270 */
[----:B------:R-:W-:-:S13]  /*00b0*/  ISETP.GE.OR P0, PT, R0, R2, P0 ;  /* 0x000000020000720c */ /* 0x000fda0000706670 */
[----:B------:R-:W-:Y:S05]  /*00c0*/  @P0 EXIT ;  /* 0x000000000000094d */ /* 0x000fea0003800000 */
[----:B------:R-:W0:Y:S01]  /*00d0*/  LDC R17, c[0x0][0x388] ;  /* 0x0000e200ff117b82 */ /* 0x000e220000000800 */
[----:B------:R-:W1:Y:S01]  /*00e0*/  LDCU.64 UR6, c[0x0][0x358] ;  /* 0x00006b00ff0677ac */ /* 0x000e620008000a00 */
[----:B------:R-:W-:Y:S01]  /*00f0*/  HFMA2 R26, -RZ, RZ, 0, 0 ;  /* 0x00000000ff1a7431 */ /* 0x000fe200000001ff */
[----:B0-----:R-:W-:-:S13]  /*0100*/  ISETP.GE.AND P0, PT, R17, 0x1, PT ;  /* 0x000000011100780c */ /* 0x001fda0003f06270 */
[----:B-1----:R-:W-:Y:S05]  /*0110*/  @!P0 BRA `(.L_x_0) ;  /* 0x0000000400b88947 */ /* 0x002fea0003800000 */
[C---:B------:R-:W-:Y:S01]  /*0120*/  ISETP.GE.U32.AND P1, PT, R17.reuse, 0x8, PT ;  /* 0x000000081100780c */ /* 0x040fe20003f26070 */
[----:B------:R-:W-:Y:S01]  /*0130*/  IMAD R18, R0, R17, RZ ;  /* 0x0000001100127224 */ /* 0x000fe200078e02ff */
[----:B------:R-:W-:Y:S02]  /*0140*/  LOP3.LUT R25, R17, 0x7, RZ, 0xc0, !PT ;  /* 0x0000000711197812 */ /* 0x000fe400078ec0ff */
[----:B------:R-:W-:Y:S02]  /*0150*/  MOV R26, RZ ;  /* 0x000000ff001a7202 */ /* 0x000fe40000000f00 */
[----:B------:R-:W-:Y:S02]  /*0160*/  ISETP.NE.AND P0, PT, R25, RZ, PT ;  /* 0x000000ff1900720c */ /* 0x000fe40003f05270 */
[----:B------:R-:W-:-:S05]  /*0170*/  MOV R19, RZ ;  /* 0x000000ff00137202 */ /* 0x000fca0000000f00 */
[----:B------:R-:W-:Y:S06]  /*0180*/  @!P1 BRA `(.L_x_1) ;  /* 0x0000000000c49947 */ /* 0x000fec0003800000 */
[----:B------:R-:W0:Y:S01]  /*0190*/  LDCU.64 UR4, c[0x0][0x390] ;  /* 0x00007200ff0477ac */ /* 0x000e220008000a00 */
[----:B------:R-:W-:Y:S02]  /*01a0*/  LOP3.LUT R19, R17, 0x7ffffff8, RZ, 0xc0, !PT ;  /* 0x7ffffff811137812 */ /* 0x000fe400078ec0ff */
[----:B------:R-:W-:Y:S02]  /*01b0*/  MOV R26, RZ ;  /* 0x000000ff001a7202 */ /* 0x000fe40000000f00 */
[----:B------:R-:W-:Y:S02]  /*01c0*/  MOV R2, R18 ;  /* 0x0000001200027202 */ /* 0x000fe40000000f00 */
[----:B------:R-:W-:Y:S02]  /*01d0*/  MOV R22, R16 ;  /* 0x0000001000167202 */ /* 0x000fe40000000f00 */
[----:B------:R-:W-:Y:S01]  /*01e0*/  IADD3 R20, PT, PT, -R19, RZ, RZ ;  /* 0x000000ff13147210 */ /* 0x000fe20007ffe1ff */
[----:B0-----:R-:W-:-:S04]  /*01f0*/  UIADD3 UR4, UP0, UPT, UR4, 0x10, URZ ;  /* 0x0000001004047890 */ /* 0x001fc8000ff1e0ff */
[----:B------:R-:W-:-:S12]  /*0200*/  UIADD3.X UR5, UPT, UPT, URZ, UR5, URZ, UP0, !UPT ;  /* 0x00000005ff057290 */ /* 0x000fd800087fe4ff */
.L_x_2:
[----:B------:R-:W0:Y:S01]  /*0210*/  LDC.64 R14, c[0x0][0x398] ;  /* 0x0000e600ff0e7b82 */ /* 0x000e220000000a00 */
[----:B------:R-:W-:Y:S02]  /*0220*/  MOV R4, UR4 ;  /* 0x0000000400047c02 */ /* 0x000fe40008000f00 */
[----:B------:R-:W-:-:S03]  /*0230*/  MOV R5, UR5 ;  /* 0x0000000500057c02 */ /* 0x000fc60008000f00 */
[----:B------:R-:W-:-:S05]  /*0240*/  IMAD.WIDE R4, R2, 0x4, R4 ;  /* 0x0000000402047825 */ /* 0x000fca00078e0204 */
[----:B------:R-:W2:Y:S04]  /*0250*/  LDG.E R21, desc[UR6][R4.64+-0x10] ;  /* 0xfffff00604157981 */ /* 0x000ea8000c1e1900 */
[----:B------:R-:W3:Y:S04]  /*0260*/  LDG.E R23, desc[UR6][R4.64+-0xc] ;  /* 0xfffff40604177981 */ /* 0x000ee8000c1e1900 */
[----:B------:R-:W4:Y:S01]  /*0270*/  LDG.E R29, desc[UR6][R4.64+-0x8] ;  /* 0xfffff806041d7981 */ /* 0x000f22000c1e1900 */
[----:B0-----:R-:W-:-:S05]  /*0280*/  IMAD.WIDE R14, R22, 0x4, R14 ;  /* 0x00000004160e7825 */ /* 0x001fca00078e020e */
[----:B------:R0:W2:Y:S01]  /*0290*/  LDG.E R24, desc[UR6][R14.64] ;  /* 0x000000060e187981 */ /* 0x0000a2000c1e1900 */
[----:B------:R-:W-:-:S04]  /*02a0*/  IMAD.WIDE R12, R3, 0x4, R14 ;  /* 0x00000004030c7825 */ /* 0x000fc800078e020e */
[C---:B------:R-:W-:Y:S02]  /*02b0*/  IMAD.WIDE R6, R3.reuse, 0x4, R12 ;  /* 0x0000000403067825 */ /* 0x040fe400078e020c */
[----:B------:R-:W3:Y:S02]  /*02c0*/  LDG.E R12, desc[UR6][R12.64] ;  /* 0x000000060c0c7981 */ /* 0x000ee4000c1e1900 */
[C---:B------:R-:W-:Y:S02]  /*02d0*/  IMAD.WIDE R8, R3.reuse, 0x4, R6 ;  /* 0x0000000403087825 */ /* 0x040fe400078e0206 */
[----:B------:R1:W4:Y:S02]  /*02e0*/  LDG.E R28, desc[UR6][R6.64] ;  /* 0x00000006061c7981 */ /* 0x000324000c1e1900 */
[C---:B------:R-:W-:Y:S02]  /*02f0*/  IMAD.WIDE R10, R3.reuse, 0x4, R8 ;  /* 0x00000004030a7825 */ /* 0x040fe400078e0208 */
[----:B------:R-:W5:Y:S02]  /*0300*/  LDG.E R8, desc[UR6][R8.64] ;  /* 0x0000000608087981 */ /* 0x000f64000c1e1900 */
[----:B0-----:R-:W-:-:S05]  /*0310*/  IMAD.WIDE R14, R3, 0x4, R10 ;  /* 0x00000004030e7825 */ /* 0x001fca00078e020a */
[----:B------:R-:W5:Y:S04]  /*0320*/  LDG.E R13, desc[UR6][R14.64] ;  /* 0x000000060e0d7981 */ /* 0x000f68000c1e1900 */
[----:B------:R-:W5:Y:S04]  /*0330*/  LDG.E R9, desc[UR6][R10.64] ;  /* 0x000000060a097981 */ /* 0x000f68000c1e1900 */
[----:B------:R-:W5:Y:S04]  /*0340*/  LDG.E R11, desc[UR6][R4.64+-0x4] ;  /* 0xfffffc06040b7981 */ /* 0x000f68000c1e1900 */
[----:B------:R-:W5:Y:S01]  /*0350*/  LDG.E R10, desc[UR6][R4.64+0x8] ;  /* 0x00000806040a7981 */ /* 0x000f62000c1e1900 */
[----:B--2---:R-:W-:Y:S01]  /*0360*/  FFMA R24, R21, R24, R26 ;  /* 0x0000001815187223 */ /* 0x004fe2000000001a */
[----:B------:R-:W-:-:S02]  /*0370*/  IMAD.WIDE R26, R3, 0x4, R14 ;  /* 0x00000004031a7825 */ /* 0x000fc400078e020e */
[----:B------:R-:W2:Y:S04]  /*0380*/  LDG.E R21, desc[UR6][R4.64] ;  /* 0x0000000604157981 */ /* 0x000ea8000c1e1900 */
[----:B------:R-:W2:Y:S01]  /*0390*/  LDG.E R14, desc[UR6][R4.64+0x4] ;  /* 0x00000406040e7981 */ /* 0x000ea2000c1e1900 */
[----:B-1----:R-:W-:-:S03]  /*03a0*/  IMAD.WIDE R6, R3, 0x4, R26 ;  /* 0x0000000403067825 */ /* 0x002fc600078e021a */
[----:B------:R-:W2:Y:S04]  /*03b0*/  LDG.E R15, desc[UR6][R4.64+0xc] ;  /* 0x00000c06040f7981 */ /* 0x000ea8000c1e1900 */
[----:B------:R-:W2:Y:S04]  /*03c0*/  LDG.E R6, desc[UR6][R6.64] ;  /* 0x0000000606067981 */ /* 0x000ea8000c1e1900 */
[----:B------:R-:W2:Y:S01]  /*03d0*/  LDG.E R5, desc[UR6][R26.64] ;  /* 0x000000061a057981 */ /* 0x000ea2000c1e1900 */
[----:B---3--:R-:W-:Y:S01]  /*03e0*/  FFMA R12, R23, R12, R24 ;  /* 0x0000000c170c7223 */ /* 0x008fe20000000018 */
[----:B------:R-:W-:-:S03]  /*03f0*/  IADD3 R20, PT, PT, R20, 0x8, RZ ;  /* 0x0000000814147810 */ /* 0x000fc60007ffe0ff */
[----:B----4-:R-:W-:Y:S01]  /*0400*/  FFMA R12, R29, R28, R12 ;  /* 0x0000001c1d0c7223 */ /* 0x010fe2000000000c */
[----:B------:R-:W-:Y:S02]  /*0410*/  ISETP.NE.AND P1, PT, R20, RZ, PT ;  /* 0x000000ff1400720c */ /* 0x000fe40003f25270 */
[----:B------:R-:W-:Y:S01]  /*0420*/  LEA R22, R3, R22, 0x3 ;  /* 0x0000001603167211 */ /* 0x000fe200078e18ff */
[----:B-----5:R-:W-:Y:S01]  /*0430*/  FFMA R8, R11, R8, R12 ;  /* 0x000000080b087223 */ /* 0x020fe2000000000c */
[----:B------:R-:W-:-:S03]  /*0440*/  IADD3 R2, PT, PT, R2, 0x8, RZ ;  /* 0x0000000802027810 */ /* 0x000fc60007ffe0ff */
[----:B--2---:R-:W-:-:S04]  /*0450*/  FFMA R9, R21, R9, R8 ;  /* 0x0000000915097223 */ /* 0x004fc80000000008 */
[----:B------:R-:W-:-:S04]  /*0460*/  FFMA R9, R14, R13, R9 ;  /* 0x0000000d0e097223 */ /* 0x000fc80000000009 */
[----:B------:R-:W-:-:S04]  /*0470*/  FFMA R10, R10, R5, R9 ;  /* 0x000000050a0a7223 */ /* 0x000fc80000000009 */
[----:B------:R-:W-:Y:S01]  /*0480*/  FFMA R26, R15, R6, R10 ;  /* 0x000000060f1a7223 */ /* 0x000fe2000000000a */
[----:B------:R-:W-:Y:S06]  /*0490*/  @P1 BRA `(.L_x_2) ;  /* 0xfffffffc005c1947 */ /* 0x000fec000383ffff */
.L_x_1:
[----:B------:R-:W-:Y:S05]  /*04a0*/  @!P0 BRA `(.L_x_0) ;  /* 0x0000000000d48947 */ /* 0x000fea0003800000 */
[----:B------:R-:W-:Y:S02]  /*04b0*/  ISETP.GE.U32.AND P0, PT, R25, 0x4, PT ;  /* 0x000000041900780c */ /* 0x000fe40003f06070 */
[----:B------:R-:W-:-:S04]  /*04c0*/  LOP3.LUT R2, R17, 0x3, RZ, 0xc0, !PT ;  /* 0x0000000311027812 */ /* 0x000fc800078ec0ff */
[----:B------:R-:W-:-:S07]  /*04d0*/  ISETP.NE.AND P1, PT, R2, RZ, PT ;  /* 0x000000ff0200720c */ /* 0x000fce0003f25270 */
[----:B------:R-:W-:Y:S06]  /*04e0*/  @!P0 BRA `(.L_x_3) ;  /* 0x0000000000588947 */ /* 0x000fec0003800000 */
[----:B------:R-:W0:Y:S01]  /*04f0*/  LDC.64 R10, c[0x0][0x398] ;  /* 0x0000e600ff0a7b82 */ /* 0x000e220000000a00 */
[----:B------:R-:W-:Y:S01]  /*0500*/  IMAD R9, R19, R3, R16 ;  /* 0x0000000313097224 */ /* 0x000fe200078e0210 */
[----:B------:R-:W-:-:S06]  /*0510*/  IADD3 R7, PT, PT, R18, R19, RZ ;  /* 0x0000001312077210 */ /* 0x000fcc0007ffe0ff */
[----:B------:R-:W1:Y:S01]  /*0520*/  LDC.64 R4, c[0x0][0x390] ;  /* 0x0000e400ff047b82 */ /* 0x000e620000000a00 */
[----:B0-----:R-:W-:-:S04]  /*0530*/  IMAD.WIDE R10, R9, 0x4, R10 ;  /* 0x00000004090a7825 */ /* 0x001fc800078e020a */
[----:B------:R-:W-:Y:S02]  /*0540*/  IMAD.WIDE R12, R3, 0x4, R10 ;  /* 0x00000004030c7825 */ /* 0x000fe400078e020a */
[----:B------:R-:W2:Y:S02]  /*0550*/  LDG.E R10, desc[UR6][R10.64] ;  /* 0x000000060a0a7981 */ /* 0x000ea4000c1e1900 */
[----:B-1----:R-:W-:-:S04]  /*0560*/  IMAD.WIDE R4, R7, 0x4, R4 ;  /* 0x0000000407047825 */ /* 0x002fc800078e0204 */
[C---:B------:R-:W-:Y:S01]  /*0570*/  IMAD.WIDE R6, R3.reuse, 0x4, R12 ;  /* 0x0000000403067825 */ /* 0x040fe200078e020c */
[----:B------:R-:W2:Y:S04]  /*0580*/  LDG.E R15, desc[UR6][R4.64] ;  /* 0x00000006040f7981 */ /* 0x000ea8000c1e1900 */
[----:B------:R-:W3:Y:S01]  /*0590*/  LDG.E R12, desc[UR6][R12.64] ;  /* 0x000000060c0c7981 */ /* 0x000ee2000c1e1900 */
[----:B------:R-:W-:-:S03]  /*05a0*/  IMAD.WIDE R8, R3, 0x4, R6 ;  /* 0x0000000403087825 */ /* 0x000fc600078e0206 */
[----:B------:R-:W3:Y:S04]  /*05b0*/  LDG.E R14, desc[UR6][R4.64+0x4] ;  /* 0x00000406040e7981 */ /* 0x000ee8000c1e1900 */
[----:B------:R-:W4:Y:S04]  /*05c0*/  LDG.E R20, desc[UR6][R6.64] ;  /* 0x0000000606147981 */ /* 0x000f28000c1e1900 */
[----:B------:R-:W4:Y:S04]  /*05d0*/  LDG.E R21, desc[UR6][R4.64+0x8] ;  /* 0x0000080604157981 */ /* 0x000f28000c1e1900 */
[----:B------:R-:W5:Y:S04]  /*05e0*/  LDG.E R23, desc[UR6][R4.64+0xc] ;  /* 0x00000c0604177981 */ /* 0x000f68000c1e1900 */
[----:B------:R-:W5:Y:S01]  /*05f0*/  LDG.E R8, desc[UR6][R8.64] ;  /* 0x0000000608087981 */ /* 0x000f62000c1e1900 */
[----:B------:R-:W-:Y:S01]  /*0600*/  IADD3 R19, PT, PT, R19, 0x4, RZ ;  /* 0x0000000413137810 */ /* 0x000fe20007ffe0ff */
[----:B--2---:R-:W-:-:S04]  /*0610*/  FFMA R15, R15, R10, R26 ;  /* 0x0000000a0f0f7223 */ /* 0x004fc8000000001a */
[----:B---3--:R-:W-:-:S04]  /*0620*/  FFMA R14, R14, R12, R15 ;  /* 0x0000000c0e0e7223 */ /* 0x008fc8000000000f */
[----:B----4-:R-:W-:-:S04]  /*0630*/  FFMA R14, R21, R20, R14 ;  /* 0x00000014150e7223 */ /* 0x010fc8000000000e */
[----:B-----5:R-:W-:-:S07]  /*0640*/  FFMA R26, R23, R8, R14 ;  /* 0x00000008171a7223 */ /* 0x020fce000000000e */
.L_x_3:
[----:B------:R-:W-:Y:S05]  /*0650*/  @!P1 BRA `(.L_x_0) ;  /* 0x0000000000689947 */ /* 0x000fea0003800000 */
[----:B------:R-:W0:Y:S01]  /*0660*/  LDC.64 R10, c[0x0][0x398] ;  /* 0x0000e600ff0a7b82 */ /* 0x000e220000000a00 */
[----:B------:R-:W-:Y:S02]  /*0670*/  ISETP.NE.AND P0, PT, R2, 0x1, PT ;  /* 0x000000010200780c */ /* 0x000fe40003f05270 */
[----:B------:R-:W-:-:S04]  /*0680*/  LOP3.LUT R17, R17, 0x1, RZ, 0xc0, !PT ;  /* 0x0000000111117812 */ /* 0x000fc800078ec0ff */
[----:B------:R-:W-:Y:S01]  /*0690*/  ISETP.NE.U32.AND P1, PT, R17, 0x1, PT ;  /* 0x000000011100780c */ /* 0x000fe20003f25070 */
[----:B------:R-:W1:Y:S06]  /*06a0*/  LDC.64 R8, c[0x0][0x390] ;  /* 0x0000e400ff087b82 */ /* 0x000e6c0000000a00 */
[C---:B------:R-:W-:Y:S01]  /*06b0*/  @P0 IMAD R15, R19.reuse, R3, R16 ;  /* 0x00000003130f0224 */ /* 0x040fe200078e0210 */
[----:B------:R-:W-:Y:S01]  /*06c0*/  @P0 IADD3 R13, PT, PT, R18, R19, RZ ;  /* 0x00000013120d0210 */ /* 0x000fe20007ffe0ff */
[----:B------:R-:W2:Y:S01]  /*06d0*/  LDC.64 R6, c[0x0][0x390] ;  /* 0x0000e400ff067b82 */ /* 0x000ea20000000a00 */
[----:B------:R-:W-:-:S07]  /*06e0*/  @P0 IADD3 R19, PT, PT, R19, 0x2, RZ ;  /* 0x0000000213130810 */ /* 0x000fce0007ffe0ff */
[----:B------:R-:W3:Y:S01]  /*06f0*/  LDC.64 R4, c[0x0][0x398] ;  /* 0x0000e600ff047b82 */ /* 0x000ee20000000a00 */
[----:B0-----:R-:W-:Y:S01]  /*0700*/  @P0 IMAD.WIDE R10, R15, 0x4, R10 ;  /* 0x000000040f0a0825 */ /* 0x001fe200078e020a */
[----:B------:R-:W-:-:S03]  /*0710*/  @!P1 IADD3 R15, PT, PT, R18, R19, RZ ;  /* 0x00000013120f9210 */ /* 0x000fc60007ffe0ff */
[----:B------:R-:W-:Y:S01]  /*0720*/  @!P1 IMAD R19, R19, R3, R16 ;  /* 0x0000000313139224 */ /* 0x000fe200078e0210 */
[----:B------:R-:W4:Y:S01]  /*0730*/  @P0 LDG.E R2, desc[UR6][R10.64] ;  /* 0x000000060a020981 */ /* 0x000f22000c1e1900 */
[----:B-1----:R-:W-:-:S04]  /*0740*/  @P0 IMAD.WIDE R8, R13, 0x4, R8 ;  /* 0x000000040d080825 */ /* 0x002fc800078e0208 */
[----:B------:R-:W-:Y:S01]  /*0750*/  @P0 IMAD.WIDE R12, R3, 0x4, R10 ;  /* 0x00000004030c0825 */ /* 0x000fe200078e020a */
[----:B------:R-:W4:Y:S03]  /*0760*/  @P0 LDG.E R17, desc[UR6][R8.64] ;  /* 0x0000000608110981 */ /* 0x000f26000c1e1900 */
[----:B--2---:R-:W-:Y:S01]  /*0770*/  @!P1 IMAD.WIDE R6, R15, 0x4, R6 ;  /* 0x000000040f069825 */ /* 0x004fe200078e0206 */
[----:B------:R-:W2:Y:S04]  /*0780*/  @P0 LDG.E R21, desc[UR6][R8.64+0x4] ;  /* 0x0000040608150981 */ /* 0x000ea8000c1e1900 */
[----:B------:R-:W2:Y:S01]  /*0790*/  @P0 LDG.E R12, desc[UR6][R12.64] ;  /* 0x000000060c0c0981 */ /* 0x000ea2000c1e1900 */
[----:B---3--:R-:W-:-:S03]  /*07a0*/  @!P1 IMAD.WIDE R4, R19, 0x4, R4 ;  /* 0x0000000413049825 */ /* 0x008fc600078e0204 */
[----:B------:R-:W3:Y:S04]  /*07b0*/  @!P1 LDG.E R7, desc[UR6][R6.64] ;  /* 0x0000000606079981 */ /* 0x000ee8000c1e1900 */
[----:B------:R-:W3:Y:S01]  /*07c0*/  @!P1 LDG.E R4, desc[UR6][R4.64] ;  /* 0x0000000604049981 */ /* 0x000ee2000c1e1900 */
[----:B----4-:R-:W-:-:S04]  /*07d0*/  @P0 FFMA R2, R17, R2, R26 ;  /* 0x0000000211020223 */ /* 0x010fc8000000001a */
[----:B--2---:R-:W-:-:S04]  /*07e0*/  @P0 FFMA R26, R21, R12, R2 ;  /* 0x0000000c151a0223 */ /* 0x004fc80000000002 */
[----:B---3--:R-:W-:-:S07]  /*07f0*/  @!P1 FFMA R26, R7, R4, R26 ;  /* 0x00000004071a9223 */ /* 0x008fce000000001a */
.L_x_0:
[----:B------:R-:W0:Y:S01]  /*0800*/  LDC.64 R4, c[0x0][0x3a0] ;  /* 0x0000e800ff047b82 */ /* 0x000e220000000a00 */
[----:B------:R-:W-:-:S04]  /*0810*/  IMAD R3, R0, R3, R16 ;  /* 0x0000000300037224 */ /* 0x000fc800078e0210 */
[----:B0-----:R-:W-:-:S05]  /*0820*/  IMAD.WIDE R2, R3, 0x4, R4 ;  /* 0x0000000403027825 */ /* 0x001fca00078e0204 */
[----:B------:R-:W-:Y:S01]  /*0830*/  STG.E desc[UR6][R2.64], R26 ;  /* 0x0000001a02007986 */ /* 0x000fe2000c101906 */
[----:B------:R-:W-:Y:S05]  /*0840*/  EXIT ;  /* 0x000000000000794d */ /* 0x000fea0003800000 */
.L_x_4:
[----:B------:R-:W-:-:S00]  /*0850*/  BRA `(.L_x_4) ;  /* 0xfffffffc00fc7947 */ /* 0x000fc0000383ffff */
[----:B------:R-:W-:-:S00]  /*0860*/  NOP ;  /* 0x0000000000007918 */ /* 0x000fc00000000000 */
        /* <DEDUP_REMOVED lines=9> */
.L_x_11:


//--------------------- .text._Z12saxpy_kernelifPfS_S_ --------------------------
	.section	.text._Z12saxpy_kernelifPfS_S_,"ax",@progbits
	.align	128
        .global         _Z12saxpy_kernelifPfS_S_
        .type           _Z12saxpy_kernelifPfS_S_,@function
        .size           _Z12saxpy_kernelifPfS_S_,(.L_x_12 - _Z12saxpy_kernelifPfS_S_)
        .other          _Z12saxpy_kernelifPfS_S_,@"STO_CUDA_ENTRY STV_DEFAULT"
_Z12saxpy_kernelifPfS_S_:
.text._Z12saxpy_kernelifPfS_S_:
[----:B------:R-:W-:Y:S01]  /*0000*/  LDC R1, c[0x0][0x37c] ;  /* 0x0000df00ff017b82 */ /* 0x000fe20000000800 */
[----:B------:R-:W0:Y:S07]  /*0010*/  S2R R2, SR_TID.X ;  /* 0x0000000000027919 */ /* 0x000e2e0000002100 */
[----:B------:R-:W0:Y:S08]  /*0020*/  S2UR UR4, SR_CTAID.X ;  /* 0x00000000000479c3 */ /* 0x000e300000002500 */
[----:B------:R-:W0:Y:S08]  /*0030*/  LDC R9, c[0x0][0x360] ;  /* 0x0000d800ff097b82 */ /* 0x000e300000000800 */
[----:B------:R-:W1:Y:S01]  /*0040*/  LDC R0, c[0x0][0x380] ;  /* 0x0000e000ff007b82 */ /* 0x000e620000000800 */
[----:B0-----:R-:W-:Y:S01]  /*0050*/  IMAD R9, R9, UR4, R2 ;  /* 0x0000000409097c24 */ /* 0x001fe2000f8e0202 */
[----:B-1----:R-:W-:-:S04]  /*0060*/  ISETP.GE.AND P0, PT, R0, 0x1, PT ;  /* 0x000000010000780c */ /* 0x002fc80003f06270 */
[----:B------:R-:W-:-:S13]  /*0070*/  ISETP.GE.OR P0, PT, R9, R0, !P0 ;  /* 0x000000000900720c */ /* 0x000fda0004706670 */
[----:B------:R-:W-:Y:S05]  /*0080*/  @P0 EXIT ;  /* 0x000000000000094d */ /* 0x000fea0003800000 */
[----:B------:R-:W0:Y:S01]  /*0090*/  LDC.64 R2, c[0x0][0x388] ;  /* 0x0000e200ff027b82 */ /* 0x000e220000000a00 */
[C---:B------:R-:W-:Y:S01]  /*00a0*/  ISETP.GE.U32.AND P1, PT, R0.reuse, 0x10, PT ;  /* 0x000000100000780c */ /* 0x040fe20003f26070 */
[----:B------:R-:W1:Y:S01]  /*00b0*/  LDCU.64 UR4, c[0x0][0x358] ;  /* 0x00006b00ff0477ac */ /* 0x000e620008000a00 */
[----:B------:R-:W-:-:S04]  /*00c0*/  LOP3.LUT R12, R0, 0xf, RZ, 0xc0, !PT ;  /* 0x0000000f000c7812 */ /* 0x000fc800078ec0ff */
[----:B------:R-:W-:Y:S01]  /*00d0*/  ISETP.NE.AND P0, PT, R12, RZ, PT ;  /* 0x000000ff0c00720c */ /* 0x000fe20003f05270 */
[----:B------:R-:W2:Y:S08]  /*00e0*/  LDC.64 R4, c[0x0][0x390] ;  /* 0x0000e400ff047b82 */ /* 0x000eb00000000a00 */
[----:B------:R-:W3:Y:S01]  /*00f0*/  LDC.64 R6, c[0x0][0x398] ;  /* 0x0000e600ff067b82 */ /* 0x000ee20000000a00 */
[----:B0-----:R-:W-:-:S04]  /*0100*/  IMAD.WIDE R2, R9, 0x4, R2 ;  /* 0x0000000409027825 */ /* 0x001fc800078e0202 */
[----:B--2---:R-:W-:-:S04]  /*0110*/  IMAD.WIDE R4, R9, 0x4, R4 ;  /* 0x0000000409047825 */ /* 0x004fc800078e0204 */
[----:B---3--:R-:W-:Y:S01]  /*0120*/  IMAD.WIDE R6, R9, 0x4, R6 ;  /* 0x0000000409067825 */ /* 0x008fe200078e0206 */
[----:B-1----:R-:W-:Y:S06]  /*0130*/  @!P1 BRA `(.L_x_5) ;  /* 0x0000000400189947 */ /* 0x002fec0003800000 */
[----:B------:R-:W-:Y:S01]  /*0140*/  LOP3.LUT R8, R0, 0x7ffffff0, RZ, 0xc0, !PT ;  /* 0x7ffffff000087812 */ /* 0x000fe200078ec0ff */
[----:B------:R-:W0:Y:S03]  /*0150*/  LDCU UR6, c[0x0][0x384] ;  /* 0x00007080ff0677ac */ /* 0x000e260008000800 */
[----:B------:R-:W-:-:S07]  /*0160*/  IADD3 R8, PT, PT, -R8, RZ, RZ ;  /* 0x000000ff08087210 */ /* 0x000fce0007ffe1ff */
.L_x_6:
[----:B----4-:R-:W0:Y:S04]  /*0170*/  LDG.E R9, desc[UR4][R2.64] ;  /* 0x0000000402097981 */ /* 0x010e28000c1e1900 */
[----:B------:R-:W0:Y:S02]  /*0180*/  LDG.E R10, desc[UR4][R4.64] ;  /* 0x00000004040a7981 */ /* 0x000e24000c1e1900 */
[----:B0-----:R-:W-:-:S05]  /*0190*/  FFMA R9, R9, UR6, R10 ;  /* 0x0000000609097c23 */ /* 0x001fca000800000a */
[----:B------:R0:W-:Y:S04]  /*01a0*/  STG.E desc[UR4][R6.64], R9 ;  /* 0x0000000906007986 */ /* 0x0001e8000c101904 */
[----:B------:R-:W2:Y:S04]  /*01b0*/  LDG.E R10, desc[UR4][R2.64] ;  /* 0x00000004020a7981 */ /* 0x000ea8000c1e1900 */
[----:B------:R-:W2:Y:S02]  /*01c0*/  LDG.E R11, desc[UR4][R4.64] ;  /* 0x00000004040b7981 */ /* 0x000ea4000c1e1900 */
[----:B--2---:R-:W-:-:S05]  /*01d0*/  FFMA R11, R10, UR6, R11 ;  /* 0x000000060a0b7c23 */ /* 0x004fca000800000b */
[----:B------:R1:W-:Y:S04]  /*01e0*/  STG.E desc[UR4][R6.64], R11 ;  /* 0x0000000b06007986 */ /* 0x0003e8000c101904 */
[----:B------:R-:W2:Y:S04]  /*01f0*/  LDG.E R10, desc[UR4][R2.64] ;  /* 0x00000004020a7981 */ /* 0x000ea8000c1e1900 */
[----:B------:R-:W2:Y:S02]  /*0200*/  LDG.E R13, desc[UR4][R4.64] ;  /* 0x00000004040d7981 */ /* 0x000ea4000c1e1900 */
[----:B--2---:R-:W-:-:S05]  /*0210*/  FFMA R13, R10, UR6, R13 ;  /* 0x000000060a0d7c23 */ /* 0x004fca000800000d */
[----:B------:R2:W-:Y:S04]  /*0220*/  STG.E desc[UR4][R6.64], R13 ;  /* 0x0000000d06007986 */ /* 0x0005e8000c101904 */
[----:B------:R-:W3:Y:S04]  /*0230*/  LDG.E R10, desc[UR4][R2.64] ;  /* 0x00000004020a7981 */ /* 0x000ee8000c1e1900 */
[----:B------:R-:W3:Y:S02]  /*0240*/  LDG.E R15, desc[UR4][R4.64] ;  /* 0x00000004040f7981 */ /* 0x000ee4000c1e1900 */
[----:B---3--:R-:W-:-:S05]  /*0250*/  FFMA R15, R10, UR6, R15 ;  /* 0x000000060a0f7c23 */ /* 0x008fca000800000f */
[----:B------:R3:W-:Y:S04]  /*0260*/  STG.E desc[UR4][R6.64], R15 ;  /* 0x0000000f06007986 */ /* 0x0007e8000c101904 */
[----:B0-----:R-:W4:Y:S04]  /*0270*/  LDG.E R9, desc[UR4][R2.64] ;  /* 0x0000000402097981 */ /* 0x001f28000c1e1900 */
[----:B------:R-:W4:Y:S02]  /*0280*/  LDG.E R10, desc[UR4][R4.64] ;  /* 0x00000004040a7981 */ /* 0x000f24000c1e1900 */
[----:B----4-:R-:W-:-:S05]  /*0290*/  FFMA R9, R9, UR6, R10 ;  /* 0x0000000609097c23 */ /* 0x010fca000800000a */
[----:B------:R0:W-:Y:S04]  /*02a0*/  STG.E desc[UR4][R6.64], R9 ;  /* 0x0000000906007986 */ /* 0x0001e8000c101904 */
[----:B------:R-:W4:Y:S04]  /*02b0*/  LDG.E R10, desc[UR4][R2.64] ;  /* 0x00000004020a7981 */ /* 0x000f28000c1e1900 */
[----:B-1----:R-:W4:Y:S02]  /*02c0*/  LDG.E R11, desc[UR4][R4.64] ;  /* 0x00000004040b7981 */ /* 0x002f24000c1e1900 */
[----:B----4-:R-:W-:-:S05]  /*02d0*/  FFMA R11, R10, UR6, R11 ;  /* 0x000000060a0b7c23 */ /* 0x010fca000800000b */
[----:B------:R1:W-:Y:S04]  /*02e0*/  STG.E desc[UR4][R6.64], R11 ;  /* 0x0000000b06007986 */ /* 0x0003e8000c101904 */
[----:B------:R-:W4:Y:S04]  /*02f0*/  LDG.E R10, desc[UR4][R2.64] ;  /* 0x00000004020a7981 */ /* 0x000f28000c1e1900 */
[----:B--2---:R-:W4:Y:S02]  /*0300*/  LDG.E R13, desc[UR4][R4.64] ;  /* 0x00000004040d7981 */ /* 0x004f24000c1e1900 */
[----:B----4-:R-:W-:-:S05]  /*0310*/  FFMA R13, R10, UR6, R13 ;  /* 0x000000060a0d7c23 */ /* 0x010fca000800000d */
[----:B------:R2:W-:Y:S04]  /*0320*/  STG.E desc[UR4][R6.64], R13 ;  /* 0x0000000d06007986 */ /* 0x0005e8000c101904 */
[----:B------:R-:W4:Y:S04]  /*0330*/  LDG.E R10, desc[UR4][R2.64] ;  /* 0x00000004020a7981 */ /* 0x000f28000c1e1900 */
[----:B---3--:R-:W4:Y:S02]  /*0340*/  LDG.E R15, desc[UR4][R4.64] ;  /* 0x00000004040f7981 */ /* 0x008f24000c1e1900 */
[----:B----4-:R-:W-:-:S05]  /*0350*/  FFMA R15, R10, UR6, R15 ;  /* 0x000000060a0f7c23 */ /* 0x010fca000800000f */
        /* <DEDUP_REMOVED lines=21> */
[----:B------:R-:W5:Y:S04]  /*04b0*/  LDG.E R10, desc[UR4][R2.64] ;  /* 0x00000004020a7981 */ /* 0x000f68000c1e1900 */
[----:B-1----:R-:W5:Y:S02]  /*04c0*/  LDG.E R11, desc[UR4][R4.64] ;  /* 0x00000004040b7981 */ /* 0x002f64000c1e1900 */
[----:B-----5:R-:W-:-:S05]  /*04d0*/  FFMA R11, R10, UR6, R11 ;  /* 0x000000060a0b7c23 */ /* 0x020fca000800000b */
[----:B------:R4:W-:Y:S04]  /*04e0*/  STG.E desc[UR4][R6.64], R11 ;  /* 0x0000000b06007986 */ /* 0x0009e8000c101904 */
[----:B------:R-:W5:Y:S04]  /*04f0*/  LDG.E R10, desc[UR4][R2.64] ;  /* 0x00000004020a7981 */ /* 0x000f68000c1e1900 */
[----:B--2---:R-:W5:Y:S01]  /*0500*/  LDG.E R13, desc[UR4][R4.64] ;  /* 0x00000004040d7981 */ /* 0x004f62000c1e1900 */
[----:B------:R-:W-:Y:S01]  /*0510*/  IADD3 R8, PT, PT, R8, 0x10, RZ ;  /* 0x0000001008087810 */ /* 0x000fe20007ffe0ff */
[----:B-----5:R-:W-:-:S05]  /*0520*/  FFMA R13, R10, UR6, R13 ;  /* 0x000000060a0d7c23 */ /* 0x020fca000800000d */
[----:B------:R4:W-:Y:S04]  /*0530*/  STG.E desc[UR4][R6.64], R13 ;  /* 0x0000000d06007986 */ /* 0x0009e8000c101904 */
[----:B------:R-:W2:Y:S04]  /*0540*/  LDG.E R10, desc[UR4][R2.64] ;  /* 0x00000004020a7981 */ /* 0x000ea8000c1e1900 */
[----:B---3--:R-:W2:Y:S01]  /*0550*/  LDG.E R15, desc[UR4][R4.64] ;  /* 0x00000004040f7981 */ /* 0x008ea2000c1e1900 */
[----:B------:R-:W-:Y:S01]  /*0560*/  ISETP.NE.AND P1, PT, R8, RZ, PT ;  /* 0x000000ff0800720c */ /* 0x000fe20003f25270 */
[----:B--2---:R-:W-:-:S05]  /*0570*/  FFMA R15, R10, UR6, R15 ;  /* 0x000000060a0f7c23 */ /* 0x004fca000800000f */
[----:B------:R4:W-:Y:S07]  /*0580*/  STG.E desc[UR4][R6.64], R15 ;  /* 0x0000000f06007986 */ /* 0x0009ee000c101904 */
[----:B------:R-:W-:Y:S05]  /*0590*/  @P1 BRA `(.L_x_6) ;  /* 0xfffffff800f41947 */ /* 0x000fea000383ffff */
.L_x_5:
[----:B------:R-:W-:Y:S05]  /*05a0*/  @!P0 EXIT ;  /* 0x000000000000894d */ /* 0x000fea0003800000 */
[----:B------:R-:W-:Y:S02]  /*05b0*/  ISETP.GE.U32.AND P0, PT, R12, 0x8, PT ;  /* 0x000000080c00780c */ /* 0x000fe40003f06070 */
[----:B------:R-:W-:-:S04]  /*05c0*/  LOP3.LUT R10, R0, 0x7, RZ, 0xc0, !PT ;  /* 0x00000007000a7812 */ /* 0x000fc800078ec0ff */
[----:B------:R-:W-:-:S07]  /*05d0*/  ISETP.NE.AND P1, PT, R10, RZ, PT ;  /* 0x000000ff0a00720c */ /* 0x000fce0003f25270 */
[----:B------:R-:W-:Y:S06]  /*05e0*/  @!P0 BRA `(.L_x_7) ;  /* 0x0000000000848947 */ /* 0x000fec0003800000 */
[----:B------:R-:W2:Y:S01]  /*05f0*/  LDG.E R8, desc[UR4][R2.64] ;  /* 0x0000000402087981 */ /* 0x000ea2000c1e1900 */
[----:B------:R-:W2:Y:S03]  /*0600*/  LDCU UR6, c[0x0][0x384] ;  /* 0x00007080ff0677ac */ /* 0x000ea60008000800 */
[----:B----4-:R-:W2:Y:S02]  /*0610*/  LDG.E R9, desc[UR4][R4.64] ;  /* 0x0000000404097981 */ /* 0x010ea4000c1e1900 */
[----:B--2---:R-:W-:-:S05]  /*0620*/  FFMA R9, R8, UR6, R9 ;  /* 0x0000000608097c23 */ /* 0x004fca0008000009 */
        /* <DEDUP_REMOVED lines=13> */
[----:B------:R-:W4:Y:S04]  /*0700*/  LDG.E R8, desc[UR4][R2.64] ;  /* 0x0000000402087981 */ /* 0x000f28000c1e1900 */
[----:B0-----:R-:W4:Y:S02]  /*0710*/  LDG.E R9, desc[UR4][R4.64] ;  /* 0x0000000404097981 */ /* 0x001f24000c1e1900 */
        /* <DEDUP_REMOVED lines=10> */
[----:B------:R-:W2:Y:S04]  /*07c0*/  LDG.E R8, desc[UR4][R2.64] ;  /* 0x0000000402087981 */ /* 0x000ea8000c1e1900 */
[----:B---3--:R-:W2:Y:S02]  /*07d0*/  LDG.E R15, desc[UR4][R4.64] ;  /* 0x00000004040f7981 */ /* 0x008ea4000c1e1900 */
[----:B--2---:R-:W-:-:S05]  /*07e0*/  FFMA R15, R8, UR6, R15 ;  /* 0x00000006080f7c23 */ /* 0x004fca000800000f */
[----:B------:R0:W-:Y:S02]  /*07f0*/  STG.E desc[UR4][R6.64], R15 ;  /* 0x0000000f06007986 */ /* 0x0001e4000c101904 */
.L_x_7:
[----:B------:R-:W-:Y:S05]  /*0800*/  @!P1 EXIT ;  /* 0x000000000000994d */ /* 0x000fea0003800000 */
[----:B------:R-:W-:Y:S02]  /*0810*/  ISETP.GE.U32.AND P0, PT, R10, 0x4, PT ;  /* 0x000000040a00780c */ /* 0x000fe40003f06070 */
[----:B------:R-:W-:-:S04]  /*0820*/  LOP3.LUT R0, R0, 0x3, RZ, 0xc0, !PT ;  /* 0x0000000300007812 */ /* 0x000fc800078ec0ff */
[----:B------:R-:W-:-:S07]  /*0830*/  ISETP.NE.AND P1, PT, R0, RZ, PT ;  /* 0x000000ff0000720c */ /* 0x000fce0003f25270 */
[----:B------:R-:W-:Y:S06]  /*0840*/  @!P0 BRA `(.L_x_8) ;  /* 0x0000000000448947 */ /* 0x000fec0003800000 */
[----:B------:R-:W2:Y:S01]  /*0850*/  LDG.E R8, desc[UR4][R2.64] ;  /* 0x0000000402087981 */ /* 0x000ea2000c1e1900 */
[----:B------:R-:W2:Y:S03]  /*0860*/  LDCU UR6, c[0x0][0x384] ;  /* 0x00007080ff0677ac */ /* 0x000ea60008000800 */
[----:B0---4-:R-:W2:Y:S02]  /*0870*/  LDG.E R9, desc[UR4][R4.64] ;  /* 0x0000000404097981 */ /* 0x011ea4000c1e1900 */
        /* <DEDUP_REMOVED lines=13> */
[----:B------:R1:W-:Y:S02]  /*0950*/  STG.E desc[UR4][R6.64], R15 ;  /* 0x0000000f06007986 */ /* 0x0003e4000c101904 */
.L_x_8:
[----:B------:R-:W-:Y:S05]  /*0960*/  @!P1 EXIT ;  /* 0x000000000000994d */ /* 0x000fea0003800000 */
[----:B------:R-:W-:Y:S01]  /*0970*/  IADD3 R0, PT, PT, -R0, RZ, RZ ;  /* 0x000000ff00007210 */ /* 0x000fe20007ffe1ff */
[----:B------:R-:W2:Y:S06]  /*0980*/  LDCU UR6, c[0x0][0x384] ;  /* 0x00007080ff0677ac */ /* 0x000eac0008000800 */
.L_x_9:
[----:B------:R-:W2:Y:S04]  /*0990*/  LDG.E R8, desc[UR4][R2.64] ;  /* 0x0000000402087981 */ /* 0x000ea8000c1e1900 */
[----:B01-34-:R-:W2:Y:S01]  /*09a0*/  LDG.E R9, desc[UR4][R4.64] ;  /* 0x0000000404097981 */ /* 0x01bea2000c1e1900 */
[----:B------:R-:W-:-:S04]  /*09b0*/  IADD3 R0, PT, PT, R0, 0x1, RZ ;  /* 0x0000000100007810 */ /* 0x000fc80007ffe0ff */
[----:B------:R-:W-:Y:S01]  /*09c0*/  ISETP.NE.AND P0, PT, R0, RZ, PT ;  /* 0x000000ff0000720c */ /* 0x000fe20003f05270 */
[----:B--2---:R-:W-:-:S05]  /*09d0*/  FFMA R9, R8, UR6, R9 ;  /* 0x0000000608097c23 */ /* 0x004fca0008000009 */
[----:B------:R3:W-:Y:S07]  /*09e0*/  STG.E desc[UR4][R6.64], R9 ;  /* 0x0000000906007986 */ /* 0x0007ee000c101904 */
[----:B------:R-:W-:Y:S05]  /*09f0*/  @P0 BRA `(.L_x_9) ;  /* 0xfffffffc00e40947 */ /* 0x000fea000383ffff */
[----:B------:R-:W-:Y:S05]  /*0a00*/  EXIT ;  /* 0x000000000000794d */ /* 0x000fea0003800000 */
.L_x_10:
        /* <DEDUP_REMOVED lines=15> */
.L_x_12:


//--------------------- .nv.shared.reserved.0     --------------------------
	.section	.nv.shared.reserved.0,"aw",@nobits
	.weak		__nv_reservedSMEM_offset_0_alias
	.size		__nv_reservedSMEM_offset_0_alias, 0, 64
	.other		__nv_reservedSMEM_offset_0_alias,@"STO_CUDA_RESERVED_SHARED STV_DEFAULT"
__nv_reservedSMEM_offset_0_alias:
	.zero		0
	.zero		64


//--------------------- .nv.constant0._Z13matmul_kerneliiiPfS_S_ --------------------------
	.section	.nv.constant0._Z13matmul_kerneliiiPfS_S_,"a",@progbits
	.sectionflags	@""
	.align	4
.nv.constant0._Z13matmul_kerneliiiPfS_S_:
	.zero		936


//--------------------- .nv.constant0._Z12saxpy_kernelifPfS_S_ --------------------------
	.section	.nv.constant0._Z12saxpy_kernelifPfS_S_,"a",@progbits
	.sectionflags	@""
	.align	4
.nv.constant0._Z12saxpy_kernelifPfS_S_:
	.zero		928


//--------------------- SYMBOLS --------------------------

	.type		.nv.reservedSmem.offset0,@object
	.size		.nv.reservedSmem.offset0,0x4
